	.headerflags	@"EF_CUDA_TEXMODE_UNIFIED EF_CUDA_64BIT_ADDRESS EF_CUDA_ACCELERATORS EF_CUDA_SM90 EF_CUDA_VIRTUAL_SM(EF_CUDA_SM90)"
	.elftype	@"ET_EXEC"


//--------------------- .nv.info                  --------------------------
	.section	.nv.info,"",@"SHT_CUDA_INFO"
	.align	4


	//----- nvinfo : EIATTR_REGCOUNT
	.align		4
        /*0000*/ 	.byte	0x04, 0x2f
        /*0002*/ 	.short	(.L_3 - .L_2)
	.align		4
.L_2:
        /*0004*/ 	.word	index@(triton_poi_fused__native_batch_norm_legit_no_training_7)
        /*0008*/ 	.word	0x00000012


	//----- nvinfo : EIATTR_MIN_STACK_SIZE
	.align		4
.L_3:
        /*000c*/ 	.byte	0x04, 0x12
        /*000e*/ 	.short	(.L_5 - .L_4)
	.align		4
.L_4:
        /*0010*/ 	.word	index@(triton_poi_fused__native_batch_norm_legit_no_training_7)
        /*0014*/ 	.word	0x00000000


	//----- nvinfo : EIATTR_FRAME_SIZE
	.align		4
.L_5:
        /*0018*/ 	.byte	0x04, 0x11
        /*001a*/ 	.short	(.L_7 - .L_6)
	.align		4
.L_6:
        /*001c*/ 	.word	index@(triton_poi_fused__native_batch_norm_legit_no_training_7)
        /*0020*/ 	.word	0x00000000


	//----- nvinfo : EIATTR_MIN_STACK_SIZE
	.align		4
.L_7:
        /*0024*/ 	.byte	0x04, 0x12
        /*0026*/ 	.short	(.L_9 - .L_8)
	.align		4
.L_8:
        /*0028*/ 	.word	index@(triton_poi_fused__native_batch_norm_legit_no_training_7)
        /*002c*/ 	.word	0x00000000
.L_9:


//--------------------- .nv.info.triton_poi_fused__native_batch_norm_legit_no_training_7 --------------------------
	.section	.nv.info.triton_poi_fused__native_batch_norm_legit_no_training_7,"",@"SHT_CUDA_INFO"
	.sectionflags	@""
	.align	4


	//----- nvinfo : EIATTR_CUDA_API_VERSION
	.align		4
        /*0000*/ 	.byte	0x04, 0x37
        /*0002*/ 	.short	(.L_11 - .L_10)
.L_10:
        /*0004*/ 	.word	0x0000007c


	//----- nvinfo : EIATTR_KPARAM_INFO
	.align		4
.L_11:
        /*0008*/ 	.byte	0x04, 0x17
        /*000a*/ 	.short	(.L_13 - .L_12)
.L_12:
        /*000c*/ 	.word	0x00000000
        /*0010*/ 	.short	0x0006
        /*0012*/ 	.short	0x0030
        /*0014*/ 	.byte	0x00, 0xf0, 0x11, 0x00


	//----- nvinfo : EIATTR_KPARAM_INFO
	.align		4
.L_13:
        /*0018*/ 	.byte	0x04, 0x17
        /*001a*/ 	.short	(.L_15 - .L_14)
.L_14:
        /*001c*/ 	.word	0x00000000
        /*0020*/ 	.short	0x0005
        /*0022*/ 	.short	0x0028
        /*0024*/ 	.byte	0x00, 0xf4, 0x21, 0x00


	//----- nvinfo : EIATTR_KPARAM_INFO
	.align		4
.L_15:
        /*0028*/ 	.byte	0x04, 0x17
        /*002a*/ 	.short	(.L_17 - .L_16)
.L_16:
        /*002c*/ 	.word	0x00000000
        /*0030*/ 	.short	0x0004
        /*0032*/ 	.short	0x0020
        /*0034*/ 	.byte	0x00, 0xf4, 0x21, 0x00


	//----- nvinfo : EIATTR_KPARAM_INFO
	.align		4
.L_17:
        /*0038*/ 	.byte	0x04, 0x17
        /*003a*/ 	.short	(.L_19 - .L_18)
.L_18:
        /*003c*/ 	.word	0x00000000
        /*0040*/ 	.short	0x0003
        /*0042*/ 	.short	0x0018
        /*0044*/ 	.byte	0x00, 0xf4, 0x21, 0x00


	//----- nvinfo : EIATTR_KPARAM_INFO
	.align		4
.L_19:
        /*0048*/ 	.byte	0x04, 0x17
        /*004a*/ 	.short	(.L_21 - .L_20)
.L_20:
        /*004c*/ 	.word	0x00000000
        /*0050*/ 	.short	0x0002
        /*0052*/ 	.short	0x0010
        /*0054*/ 	.byte	0x00, 0xf4, 0x21, 0x00


	//----- nvinfo : EIATTR_KPARAM_INFO
	.align		4
.L_21:
        /*0058*/ 	.byte	0x04, 0x17
        /*005a*/ 	.short	(.L_23 - .L_22)
.L_22:
        /*005c*/ 	.word	0x00000000
        /*0060*/ 	.short	0x0001
        /*0062*/ 	.short	0x0008
        /*0064*/ 	.byte	0x00, 0xf4, 0x21, 0x00


	//----- nvinfo : EIATTR_KPARAM_INFO
	.align		4
.L_23:
        /*0068*/ 	.byte	0x04, 0x17
        /*006a*/ 	.short	(.L_25 - .L_24)
.L_24:
        /*006c*/ 	.word	0x00000000
        /*0070*/ 	.short	0x0000
        /*0072*/ 	.short	0x0000
        /*0074*/ 	.byte	0x00, 0xf4, 0x21, 0x00


	//----- nvinfo : EIATTR_SPARSE_MMA_MASK
	.align		4
.L_25:
        /*0078*/ 	.byte	0x03, 0x50
        /*007a*/ 	.short	0x0000


	//----- nvinfo : EIATTR_MAXREG_COUNT
	.align		4
        /*007c*/ 	.byte	0x03, 0x1b
        /*007e*/ 	.short	0x00ff


	//----- nvinfo : EIATTR_EXIT_INSTR_OFFSETS
	.align		4
        /*0080*/ 	.byte	0x04, 0x1c
        /*0082*/ 	.short	(.L_27 - .L_26)


	//   ....[0]....
.L_26:
        /*0084*/ 	.word	0x000002d0


	//   ....[1]....
        /*0088*/ 	.word	0x000002f0


	//----- nvinfo : EIATTR_REQNTID
	.align		4
.L_27:
        /*008c*/ 	.byte	0x04, 0x10
        /*008e*/ 	.short	(.L_29 - .L_28)
.L_28:
        /*0090*/ 	.word	0x00000080
        /*0094*/ 	.word	0x00000001
        /*0098*/ 	.word	0x00000001


	//----- nvinfo : EIATTR_CBANK_PARAM_SIZE
	.align		4
.L_29:
        /*009c*/ 	.byte	0x03, 0x19
        /*009e*/ 	.short	0x0034


	//----- nvinfo : EIATTR_PARAM_CBANK
	.align		4
        /*00a0*/ 	.byte	0x04, 0x0a
        /*00a2*/ 	.short	(.L_31 - .L_30)
	.align		4
.L_30:
        /*00a4*/ 	.word	index@(.nv.constant0.triton_poi_fused__native_batch_norm_legit_no_training_7)
        /*00a8*/ 	.short	0x0210
        /*00aa*/ 	.short	0x0034


	//----- nvinfo : EIATTR_SW_WAR
	.align		4
.L_31:
        /*00ac*/ 	.byte	0x04, 0x36
        /*00ae*/ 	.short	(.L_33 - .L_32)
.L_32:
        /*00b0*/ 	.word	0x00000008
.L_33:


//--------------------- .nv.callgraph             --------------------------
	.section	.nv.callgraph,"",@"SHT_CUDA_CALLGRAPH"
	.align	4
	.sectionentsize	8
	.align		4
        /*0000*/ 	.word	0x00000000
	.align		4
        /*0004*/ 	.word	0xffffffff
	.align		4
        /*0008*/ 	.word	0x00000000
	.align		4
        /*000c*/ 	.word	0xfffffffe
	.align		4
        /*0010*/ 	.word	0x00000000
	.align		4
        /*0014*/ 	.word	0xfffffffd
	.align		4
        /*0018*/ 	.word	0x00000000
	.align		4
        /*001c*/ 	.word	0xfffffffc


//--------------------- .nv.constant4             --------------------------
	.section	.nv.constant4,"a",@progbits
	.align	8
	.align		8
.nv.constant4:
        /*0000*/ 	.dword	_$_str
	.align		8
        /*0008*/ 	.dword	_$_str_$_2


//--------------------- .text.triton_poi_fused__native_batch_norm_legit_no_training_7 --------------------------
	.section	.text.triton_poi_fused__native_batch_norm_legit_no_training_7,"ax",@progbits
	.align	128
        .global         triton_poi_fused__native_batch_norm_legit_no_training_7
        .type           triton_poi_fused__native_batch_norm_legit_no_training_7,@function
        .size           triton_poi_fused__native_batch_norm_legit_no_training_7,(.L_x_1 - triton_poi_fused__native_batch_norm_legit_no_training_7)
        .other          triton_poi_fused__native_batch_norm_legit_no_training_7,@"STO_CUDA_ENTRY STV_DEFAULT"
triton_poi_fused__native_batch_norm_legit_no_training_7:
.text.triton_poi_fused__native_batch_norm_legit_no_training_7:
[----:B------:R-:W0:Y:S01]  /*0000*/  LDC R1, c[0x0][0x28] ;  /* 0x00000a00ff017b82 */ /* 0x000e220000000800 */
[----:B------:R-:W1:Y:S07]  /*0010*/  S2R R0, SR_TID.X ;  /* 0x0000000000007919 */ /* 0x000e6e0000002100 */
[----:B------:R-:W2:Y:S01]  /*0020*/  LDC.64 R8, c[0x0][0x220] ;  /* 0x00008800ff087b82 */ /* 0x000ea20000000a00 */
[----:B------:R-:W-:Y:S01]  /*0030*/  HFMA2.MMA R14, -RZ, RZ, 0, 0 ;  /* 0x00000000ff0e7435 */ /* 0x000fe200000001ff */
[----:B------:R-:W-:Y:S01]  /*0040*/  ULDC.64 UR4, c[0x0][0x208] ;  /* 0x0000820000047ab9 */ /* 0x000fe20000000a00 */
[----:B------:R-:W3:Y:S05]  /*0050*/  S2R R3, SR_CTAID.X ;  /* 0x0000000000037919 */ /* 0x000eea0000002500 */
[----:B------:R-:W4:Y:S08]  /*0060*/  LDC.64 R4, c[0x0][0x210] ;  /* 0x00008400ff047b82 */ /* 0x000f300000000a00 */
[----:B------:R-:W5:Y:S08]  /*0070*/  LDC.64 R6, c[0x0][0x218] ;  /* 0x00008600ff067b82 */ /* 0x000f700000000a00 */
[----:B------:R-:W5:Y:S01]  /*0080*/  LDC.64 R10, c[0x0][0x228] ;  /* 0x00008a00ff0a7b82 */ /* 0x000f620000000a00 */
[----:B-1----:R-:W-:-:S07]  /*0090*/  LOP3.LUT R0, R0, 0x7f, RZ, 0xc0, !PT ;  /* 0x0000007f00007812 */ /* 0x002fce00078ec0ff */
[----:B------:R-:W1:Y:S01]  /*00a0*/  LDC.64 R12, c[0x0][0x230] ;  /* 0x00008c00ff0c7b82 */ /* 0x000e620000000a00 */
[----:B---3--:R-:W-:-:S04]  /*00b0*/  LEA R0, R3, R0, 0x7 ;  /* 0x0000000003007211 */ /* 0x008fc800078e38ff */
[C---:B------:R-:W-:Y:S01]  /*00c0*/  ISETP.GE.AND P2, PT, R0.reuse, 0xc00, PT ;  /* 0x00000c000000780c */ /* 0x040fe20003f46270 */
[----:B------:R-:W-:-:S05]  /*00d0*/  IMAD.HI R2, R0, 0x2aaaaaab, RZ ;  /* 0x2aaaaaab00027827 */ /* 0x000fca00078e02ff */
[----:B------:R-:W-:-:S04]  /*00e0*/  SHF.R.U32.HI R3, RZ, 0x1f, R2 ;  /* 0x0000001fff037819 */ /* 0x000fc80000011602 */
[----:B------:R-:W-:-:S05]  /*00f0*/  LEA.HI R3, R2, R3, RZ, 0x1b ;  /* 0x0000000302037211 */ /* 0x000fca00078fd8ff */
[----:B------:R-:W-:-:S04]  /*0100*/  IMAD R15, R3, -0xc0, R0 ;  /* 0xffffff40030f7824 */ /* 0x000fc800078e0200 */
[----:B--2---:R-:W-:-:S05]  /*0110*/  IMAD.WIDE R8, R15, 0x4, R8 ;  /* 0x000000040f087825 */ /* 0x004fca00078e0208 */
[----:B------:R2:W3:Y:S01]  /*0120*/  @!P2 LDG.E.EL R14, desc[UR4][R8.64] ;  /* 0x00000004080ea981 */ /* 0x0004e2000c2e1900 */
[----:B------:R-:W-:Y:S01]  /*0130*/  CS2R R2, SRZ ;  /* 0x0000000000027805 */ /* 0x000fe2000001ff00 */
[----:B----4-:R-:W-:-:S04]  /*0140*/  IMAD.WIDE R4, R0, 0x4, R4 ;  /* 0x0000000400047825 */ /* 0x010fc800078e0204 */
[C---:B-----5:R-:W-:Y:S01]  /*0150*/  IMAD.WIDE R6, R15.reuse, 0x4, R6 ;  /* 0x000000040f067825 */ /* 0x060fe200078e0206 */
[----:B------:R4:W5:Y:S03]  /*0160*/  @!P2 LDG.E R2, desc[UR4][R4.64] ;  /* 0x000000040402a981 */ /* 0x000966000c1e1900 */
[C---:B0-2---:R-:W-:Y:S01]  /*0170*/  IMAD.WIDE R8, R15.reuse, 0x4, R10 ;  /* 0x000000040f087825 */ /* 0x045fe200078e020a */
[----:B------:R0:W5:Y:S03]  /*0180*/  @!P2 LDG.E.EL R3, desc[UR4][R6.64] ;  /* 0x000000040603a981 */ /* 0x000166000c2e1900 */
[----:B-1----:R-:W-:Y:S01]  /*0190*/  IMAD.WIDE R10, R15, 0x4, R12 ;  /* 0x000000040f0a7825 */ /* 0x002fe200078e020c */
[----:B------:R-:W-:Y:S01]  /*01a0*/  CS2R R12, SRZ ;  /* 0x00000000000c7805 */ /* 0x000fe2000001ff00 */
[----:B----4-:R-:W1:Y:S05]  /*01b0*/  LDC.64 R4, c[0x0][0x238] ;  /* 0x00008e00ff047b82 */ /* 0x010e6a0000000a00 */
[----:B------:R-:W2:Y:S04]  /*01c0*/  @!P2 LDG.E.EL R12, desc[UR4][R8.64] ;  /* 0x00000004080ca981 */ /* 0x000ea8000c2e1900 */
[----:B------:R-:W2:Y:S01]  /*01d0*/  @!P2 LDG.E.EL R13, desc[UR4][R10.64] ;  /* 0x000000040a0da981 */ /* 0x000ea2000c2e1900 */
[----:B0-----:R-:W-:Y:S01]  /*01e0*/  MOV R6, 0x3e800000 ;  /* 0x3e80000000067802 */ /* 0x001fe20000000f00 */
[----:B---3--:R-:W-:-:S04]  /*01f0*/  FADD R14, R14, 9.9999997473787516356e-06 ;  /* 0x3727c5ac0e0e7421 */ /* 0x008fc80000000000 */
[----:B------:R-:W0:Y:S01]  /*0200*/  MUFU.SQRT R15, R14 ;  /* 0x0000000e000f7308 */ /* 0x000e220000002000 */
[----:B-----5:R-:W-:Y:S01]  /*0210*/  FADD R2, -R3, R2 ;  /* 0x0000000203027221 */ /* 0x020fe20000000100 */
[C---:B0-----:R-:W-:Y:S02]  /*0220*/  FSETP.GT.AND P0, PT, R15.reuse, 8.50705917302346158658e+37, PT ;  /* 0x7e8000000f00780b */ /* 0x041fe40003f04000 */
[----:B------:R-:W-:Y:S02]  /*0230*/  FSETP.GEU.AND P1, PT, R15, 1.175494350822287508e-38, PT ;  /* 0x008000000f00780b */ /* 0x000fe40003f2e000 */
[----:B------:R-:W-:-:S09]  /*0240*/  FSEL R6, R6, 1, P0 ;  /* 0x3f80000006067808 */ /* 0x000fd20000000000 */
[----:B------:R-:W-:Y:S02]  /*0250*/  @P0 FMUL R15, R15, 0.25 ;  /* 0x3e8000000f0f0820 */ /* 0x000fe40000400000 */
[----:B------:R-:W-:Y:S02]  /*0260*/  @!P1 FMUL R6, R6, 16777216 ;  /* 0x4b80000006069820 */ /* 0x000fe40000400000 */
[----:B------:R-:W-:-:S06]  /*0270*/  @!P1 FMUL R15, R15, 16777216 ;  /* 0x4b8000000f0f9820 */ /* 0x000fcc0000400000 */
[----:B------:R-:W0:Y:S02]  /*0280*/  MUFU.RCP R15, R15 ;  /* 0x0000000f000f7308 */ /* 0x000e240000001000 */
[----:B0-----:R-:W-:-:S04]  /*0290*/  FMUL R3, R15, R6 ;  /* 0x000000060f037220 */ /* 0x001fc80000400000 */
[----:B------:R-:W-:Y:S01]  /*02a0*/  FMUL R6, R2, R3 ;  /* 0x0000000302067220 */ /* 0x000fe20000400000 */
[----:B-1----:R-:W-:-:S04]  /*02b0*/  IMAD.WIDE R2, R0, 0x4, R4 ;  /* 0x0000000400027825 */ /* 0x002fc800078e0204 */
[----:B--2---:R-:W-:Y:S01]  /*02c0*/  FFMA R13, R6, R12, R13 ;  /* 0x0000000c060d7223 */ /* 0x004fe2000000000d */
[----:B------:R-:W-:Y:S06]  /*02d0*/  @P2 EXIT ;  /* 0x000000000000294d */ /* 0x000fec0003800000 */
[----:B------:R-:W-:Y:S01]  /*02e0*/  STG.E desc[UR4][R2.64], R13 ;  /* 0x0000000d02007986 */ /* 0x000fe2000c101904 */
[----:B------:R-:W-:Y:S05]  /*02f0*/  EXIT ;  /* 0x000000000000794d */ /* 0x000fea0003800000 */
.L_x_0:
[----:B------:R-:W-:-:S00]  /*0300*/  BRA `(.L_x_0) ;  /* 0xfffffffc00fc7947 */ /* 0x000fc0000383ffff */
[----:B------:R-:W-:-:S00]  /*0310*/  NOP ;  /* 0x0000000000007918 */ /* 0x000fc00000000000 */
        /* <DEDUP_REMOVED lines=14> */
.L_x_1:


//--------------------- .nv.global.init           --------------------------
	.section	.nv.global.init,"aw",@progbits
.nv.global.init:
	.type		_$_str,@object
	.size		_$_str,(_$_str_$_2 - _$_str)
_$_str:
        /*0000*/ 	.byte	0x5f, 0x5f, 0x43, 0x55, 0x44, 0x41, 0x5f, 0x46, 0x54, 0x5a, 0x00
	.type		_$_str_$_2,@object
	.size		_$_str_$_2,(.L_1 - _$_str_$_2)
_$_str_$_2:
        /*000b*/ 	.byte	0x5f, 0x5f, 0x43, 0x55, 0x44, 0x41, 0x5f, 0x50, 0x52, 0x45, 0x43, 0x5f, 0x53, 0x51, 0x52, 0x54
        /*001b*/ 	.byte	0x00
.L_1:


//--------------------- .nv.constant0.triton_poi_fused__native_batch_norm_legit_no_training_7 --------------------------
	.section	.nv.constant0.triton_poi_fused__native_batch_norm_legit_no_training_7,"a",@progbits
	.sectionflags	@""
	.align	4
.nv.constant0.triton_poi_fused__native_batch_norm_legit_no_training_7:
	.zero		580
